	.headerflags	@"EF_CUDA_TEXMODE_UNIFIED EF_CUDA_64BIT_ADDRESS EF_CUDA_ACCELERATORS EF_CUDA_SM90 EF_CUDA_VIRTUAL_SM(EF_CUDA_SM90)"
	.elftype	@"ET_EXEC"


//--------------------- .nv.info                  --------------------------
	.section	.nv.info,"",@"SHT_CUDA_INFO"
	.align	4


	//----- nvinfo : EIATTR_REGCOUNT
	.align		4
        /*0000*/ 	.byte	0x04, 0x2f
        /*0002*/ 	.short	(.L_1 - .L_0)
	.align		4
.L_0:
        /*0004*/ 	.word	index@(triton_per_fused_abs_mean_sub_27)
        /*0008*/ 	.word	0x0000000f


	//----- nvinfo : EIATTR_MIN_STACK_SIZE
	.align		4
.L_1:
        /*000c*/ 	.byte	0x04, 0x12
        /*000e*/ 	.short	(.L_3 - .L_2)
	.align		4
.L_2:
        /*0010*/ 	.word	index@(triton_per_fused_abs_mean_sub_27)
        /*0014*/ 	.word	0x00000000


	//----- nvinfo : EIATTR_FRAME_SIZE
	.align		4
.L_3:
        /*0018*/ 	.byte	0x04, 0x11
        /*001a*/ 	.short	(.L_5 - .L_4)
	.align		4
.L_4:
        /*001c*/ 	.word	index@(triton_per_fused_abs_mean_sub_27)
        /*0020*/ 	.word	0x00000000


	//----- nvinfo : EIATTR_MIN_STACK_SIZE
	.align		4
.L_5:
        /*0024*/ 	.byte	0x04, 0x12
        /*0026*/ 	.short	(.L_7 - .L_6)
	.align		4
.L_6:
        /*0028*/ 	.word	index@(triton_per_fused_abs_mean_sub_27)
        /*002c*/ 	.word	0x00000000
.L_7:


//--------------------- .nv.info.triton_per_fused_abs_mean_sub_27 --------------------------
	.section	.nv.info.triton_per_fused_abs_mean_sub_27,"",@"SHT_CUDA_INFO"
	.sectionflags	@""
	.align	4


	//----- nvinfo : EIATTR_CUDA_API_VERSION
	.align		4
        /*0000*/ 	.byte	0x04, 0x37
        /*0002*/ 	.short	(.L_9 - .L_8)
.L_8:
        /*0004*/ 	.word	0x0000007c


	//----- nvinfo : EIATTR_KPARAM_INFO
	.align		4
.L_9:
        /*0008*/ 	.byte	0x04, 0x17
        /*000a*/ 	.short	(.L_11 - .L_10)
.L_10:
        /*000c*/ 	.word	0x00000000
        /*0010*/ 	.short	0x0003
        /*0012*/ 	.short	0x0014
        /*0014*/ 	.byte	0x00, 0xf0, 0x11, 0x00


	//----- nvinfo : EIATTR_KPARAM_INFO
	.align		4
.L_11:
        /*0018*/ 	.byte	0x04, 0x17
        /*001a*/ 	.short	(.L_13 - .L_12)
.L_12:
        /*001c*/ 	.word	0x00000000
        /*0020*/ 	.short	0x0002
        /*0022*/ 	.short	0x0010
        /*0024*/ 	.byte	0x00, 0xf0, 0x11, 0x00


	//----- nvinfo : EIATTR_KPARAM_INFO
	.align		4
.L_13:
        /*0028*/ 	.byte	0x04, 0x17
        /*002a*/ 	.short	(.L_15 - .L_14)
.L_14:
        /*002c*/ 	.word	0x00000000
        /*0030*/ 	.short	0x0001
        /*0032*/ 	.short	0x0008
        /*0034*/ 	.byte	0x00, 0xf4, 0x21, 0x00


	//----- nvinfo : EIATTR_KPARAM_INFO
	.align		4
.L_15:
        /*0038*/ 	.byte	0x04, 0x17
        /*003a*/ 	.short	(.L_17 - .L_16)
.L_16:
        /*003c*/ 	.word	0x00000000
        /*0040*/ 	.short	0x0000
        /*0042*/ 	.short	0x0000
        /*0044*/ 	.byte	0x00, 0xf4, 0x21, 0x00


	//----- nvinfo : EIATTR_SPARSE_MMA_MASK
	.align		4
.L_17:
        /*0048*/ 	.byte	0x03, 0x50
        /*004a*/ 	.short	0x0000


	//----- nvinfo : EIATTR_MAXREG_COUNT
	.align		4
        /*004c*/ 	.byte	0x03, 0x1b
        /*004e*/ 	.short	0x00ff


	//----- nvinfo : EIATTR_COOP_GROUP_MASK_REGIDS
	.align		4
        /*0050*/ 	.byte	0x04, 0x29
        /*0052*/ 	.short	(.L_19 - .L_18)


	//   ....[0]....
.L_18:
        /*0054*/ 	.word	0xffffffff


	//   ....[1]....
        /*0058*/ 	.word	0xffffffff


	//   ....[2]....
        /*005c*/ 	.word	0xffffffff


	//   ....[3]....
        /*0060*/ 	.word	0xffffffff


	//   ....[4]....
        /*0064*/ 	.word	0xffffffff


	//   ....[5]....
        /*0068*/ 	.word	0xffffffff


	//----- nvinfo : EIATTR_COOP_GROUP_INSTR_OFFSETS
	.align		4
.L_19:
        /*006c*/ 	.byte	0x04, 0x28
        /*006e*/ 	.short	(.L_21 - .L_20)


	//   ....[0]....
.L_20:
        /*0070*/ 	.word	0x00000150


	//   ....[1]....
        /*0074*/ 	.word	0x00000180


	//   ....[2]....
        /*0078*/ 	.word	0x000001a0


	//   ....[3]....
        /*007c*/ 	.word	0x000001c0


	//   ....[4]....
        /*0080*/ 	.word	0x000001e0


	//   ....[5]....
        /*0084*/ 	.word	0x00000260


	//----- nvinfo : EIATTR_EXIT_INSTR_OFFSETS
	.align		4
.L_21:
        /*0088*/ 	.byte	0x04, 0x1c
        /*008a*/ 	.short	(.L_23 - .L_22)


	//   ....[0]....
.L_22:
        /*008c*/ 	.word	0x000002a0


	//   ....[1]....
        /*0090*/ 	.word	0x000002f0


	//----- nvinfo : EIATTR_REQNTID
	.align		4
.L_23:
        /*0094*/ 	.byte	0x04, 0x10
        /*0096*/ 	.short	(.L_25 - .L_24)
.L_24:
        /*0098*/ 	.word	0x00000040
        /*009c*/ 	.word	0x00000001
        /*00a0*/ 	.word	0x00000001


	//----- nvinfo : EIATTR_CBANK_PARAM_SIZE
	.align		4
.L_25:
        /*00a4*/ 	.byte	0x03, 0x19
        /*00a6*/ 	.short	0x0018


	//----- nvinfo : EIATTR_PARAM_CBANK
	.align		4
        /*00a8*/ 	.byte	0x04, 0x0a
        /*00aa*/ 	.short	(.L_27 - .L_26)
	.align		4
.L_26:
        /*00ac*/ 	.word	index@(.nv.constant0.triton_per_fused_abs_mean_sub_27)
        /*00b0*/ 	.short	0x0210
        /*00b2*/ 	.short	0x0018


	//----- nvinfo : EIATTR_SW_WAR
	.align		4
.L_27:
        /*00b4*/ 	.byte	0x04, 0x36
        /*00b6*/ 	.short	(.L_29 - .L_28)
.L_28:
        /*00b8*/ 	.word	0x00000008
.L_29:


//--------------------- .nv.callgraph             --------------------------
	.section	.nv.callgraph,"",@"SHT_CUDA_CALLGRAPH"
	.align	4
	.sectionentsize	8
	.align		4
        /*0000*/ 	.word	0x00000000
	.align		4
        /*0004*/ 	.word	0xffffffff
	.align		4
        /*0008*/ 	.word	0x00000000
	.align		4
        /*000c*/ 	.word	0xfffffffe
	.align		4
        /*0010*/ 	.word	0x00000000
	.align		4
        /*0014*/ 	.word	0xfffffffd
	.align		4
        /*0018*/ 	.word	0x00000000
	.align		4
        /*001c*/ 	.word	0xfffffffc


//--------------------- .text.triton_per_fused_abs_mean_sub_27 --------------------------
	.section	.text.triton_per_fused_abs_mean_sub_27,"ax",@progbits
	.sectionflags	@"SHF_BARRIERS=1"
	.align	128
        .global         triton_per_fused_abs_mean_sub_27
        .type           triton_per_fused_abs_mean_sub_27,@function
        .size           triton_per_fused_abs_mean_sub_27,(.L_x_1 - triton_per_fused_abs_mean_sub_27)
        .other          triton_per_fused_abs_mean_sub_27,@"STO_CUDA_ENTRY STV_DEFAULT"
triton_per_fused_abs_mean_sub_27:
.text.triton_per_fused_abs_mean_sub_27:
[----:B------:R-:W0:Y:S02]  /*0000*/  LDC R1, c[0x0][0x28] ;  /* 0x00000a00ff017b82 */ /* 0x000e240000000800 */
[----:B------:R-:W1:Y:S01]  /*0010*/  S2R R12, SR_TID.X ;  /* 0x00000000000c7919 */ /* 0x000e620000002100 */
[----:B------:R-:W2:Y:S01]  /*0020*/  LDC.64 R2, c[0x0][0x210] ;  /* 0x00008400ff027b82 */ /* 0x000ea20000000a00 */
[----:B------:R-:W-:Y:S01]  /*0030*/  IMAD.MOV.U32 R4, RZ, RZ, RZ ;  /* 0x000000ffff047224 */ /* 0x000fe200078e00ff */
[----:B------:R-:W-:Y:S01]  /*0040*/  ULDC.64 UR6, c[0x0][0x208] ;  /* 0x0000820000067ab9 */ /* 0x000fe20000000a00 */
[----:B------:R-:W3:Y:S01]  /*0050*/  S2R R0, SR_CTAID.X ;  /* 0x0000000000007919 */ /* 0x000ee20000002500 */
[----:B-1----:R-:W-:Y:S02]  /*0060*/  LOP3.LUT R5, R12, 0x3f, RZ, 0xc0, !PT ;  /* 0x0000003f0c057812 */ /* 0x002fe400078ec0ff */
[----:B---3--:R-:W-:-:S03]  /*0070*/  ISETP.GE.AND P0, PT, R0, 0x10, PT ;  /* 0x000000100000780c */ /* 0x008fc60003f06270 */
[----:B------:R-:W-:-:S04]  /*0080*/  IMAD R7, R0, 0x40, R5 ;  /* 0x0000004000077824 */ /* 0x000fc800078e0205 */
[----:B--2---:R-:W-:-:S06]  /*0090*/  IMAD.WIDE R2, R7, 0x4, R2 ;  /* 0x0000000407027825 */ /* 0x004fcc00078e0202 */
[----:B------:R1:W2:Y:S01]  /*00a0*/  @!P0 LDG.E R4, desc[UR6][R2.64] ;  /* 0x0000000602048981 */ /* 0x0002a2000c1e1900 */
[----:B------:R-:W3:Y:S01]  /*00b0*/  S2UR UR5, SR_CgaCtaId ;  /* 0x00000000000579c3 */ /* 0x000ee20000008800 */
[C---:B------:R-:W-:Y:S01]  /*00c0*/  LOP3.LUT P1, RZ, R12.reuse, 0x1f, RZ, 0xc0, !PT ;  /* 0x0000001f0cff7812 */ /* 0x040fe2000782c0ff */
[----:B------:R-:W-:Y:S01]  /*00d0*/  UMOV UR4, 0x400 ;  /* 0x0000040000047882 */ /* 0x000fe20000000000 */
[----:B------:R-:W-:Y:S02]  /*00e0*/  ISETP.GE.AND P2, PT, R12, 0x2, PT ;  /* 0x000000020c00780c */ /* 0x000fe40003f46270 */
[----:B-1----:R-:W-:-:S04]  /*00f0*/  SHF.R.U32.HI R2, RZ, 0x3, R12 ;  /* 0x00000003ff027819 */ /* 0x002fc8000001160c */
[----:B------:R-:W-:Y:S01]  /*0100*/  LOP3.LUT R2, R2, 0x4, RZ, 0xc0, !PT ;  /* 0x0000000402027812 */ /* 0x000fe200078ec0ff */
[----:B---3--:R-:W-:Y:S01]  /*0110*/  UPRMT UR4, UR5, 0x654, UR4 ;  /* 0x0000065405047896 */ /* 0x008fe20008000004 */
[----:B--2---:R-:W-:-:S04]  /*0120*/  SEL R4, R4, RZ, !P0 ;  /* 0x000000ff04047207 */ /* 0x004fc80004000000 */
[----:B------:R-:W-:Y:S02]  /*0130*/  FSEL R4, R4, RZ, !P0 ;  /* 0x000000ff04047208 */ /* 0x000fe40004000000 */
[----:B------:R-:W-:-:S03]  /*0140*/  ISETP.EQ.AND P0, PT, R5, RZ, !P0 ;  /* 0x000000ff0500720c */ /* 0x000fc60004702270 */
[----:B------:R-:W1:Y:S02]  /*0150*/  SHFL.BFLY PT, R7, R4, 0x10, 0x1f ;  /* 0x0e001f0004077f89 */ /* 0x000e6400000e0000 */
[----:B-1----:R-:W-:Y:S01]  /*0160*/  FADD R7, R4, R7 ;  /* 0x0000000704077221 */ /* 0x002fe20000000000 */
[----:B------:R-:W-:-:S04]  /*0170*/  LOP3.LUT R4, R12, 0x1, RZ, 0xc0, !PT ;  /* 0x000000010c047812 */ /* 0x000fc800078ec0ff */
[----:B------:R-:W1:Y:S02]  /*0180*/  SHFL.BFLY PT, R6, R7, 0x8, 0x1f ;  /* 0x0d001f0007067f89 */ /* 0x000e6400000e0000 */
[----:B-1----:R-:W-:-:S05]  /*0190*/  FADD R6, R7, R6 ;  /* 0x0000000607067221 */ /* 0x002fca0000000000 */
[----:B------:R-:W1:Y:S02]  /*01a0*/  SHFL.BFLY PT, R9, R6, 0x4, 0x1f ;  /* 0x0c801f0006097f89 */ /* 0x000e6400000e0000 */
[----:B-1----:R-:W-:-:S05]  /*01b0*/  FADD R9, R6, R9 ;  /* 0x0000000906097221 */ /* 0x002fca0000000000 */
[----:B------:R-:W1:Y:S02]  /*01c0*/  SHFL.BFLY PT, R8, R9, 0x2, 0x1f ;  /* 0x0c401f0009087f89 */ /* 0x000e6400000e0000 */
[----:B-1----:R-:W-:-:S05]  /*01d0*/  FADD R8, R9, R8 ;  /* 0x0000000809087221 */ /* 0x002fca0000000000 */
[----:B------:R-:W1:Y:S02]  /*01e0*/  SHFL.BFLY PT, R3, R8, 0x1, 0x1f ;  /* 0x0c201f0008037f89 */ /* 0x000e6400000e0000 */
[----:B-1----:R-:W-:Y:S01]  /*01f0*/  FADD R11, R8, R3 ;  /* 0x00000003080b7221 */ /* 0x002fe20000000000 */
[----:B------:R-:W-:-:S04]  /*0200*/  LEA R3, R12, UR4, 0x2 ;  /* 0x000000040c037c11 */ /* 0x000fc8000f8e10ff */
[----:B------:R-:W-:Y:S01]  /*0210*/  @!P1 STS [R2+UR4], R11 ;  /* 0x0000000b02009988 */ /* 0x000fe20008000804 */
[----:B------:R-:W-:Y:S01]  /*0220*/  BAR.SYNC.DEFER_BLOCKING 0x0 ;  /* 0x0000000000007b1d */ /* 0x000fe20000010000 */
[----:B------:R-:W-:-:S04]  /*0230*/  ISETP.NE.U32.AND P1, PT, R4, 0x1, PT ;  /* 0x000000010400780c */ /* 0x000fc80003f25070 */
[----:B------:R-:W-:Y:S01]  /*0240*/  ISETP.LT.AND P1, PT, R12, 0x2, P1 ;  /* 0x000000020c00780c */ /* 0x000fe20000f21270 */
[----:B------:R-:W1:Y:S04]  /*0250*/  @!P2 LDS R10, [R3] ;  /* 0x00000000030aa984 */ /* 0x000e680000000800 */
[----:B-1----:R-:W1:Y:S02]  /*0260*/  SHFL.BFLY PT, R7, R10, 0x1, 0x1f ;  /* 0x0c201f000a077f89 */ /* 0x002e6400000e0000 */
[----:B-1----:R-:W-:-:S06]  /*0270*/  FADD R4, R10, R7 ;  /* 0x000000070a047221 */ /* 0x002fcc0000000000 */
[----:B------:R1:W-:Y:S01]  /*0280*/  @P1 STS [R3], R4 ;  /* 0x0000000403001388 */ /* 0x0003e20000000800 */
[----:B------:R-:W-:Y:S06]  /*0290*/  BAR.SYNC.DEFER_BLOCKING 0x0 ;  /* 0x0000000000007b1d */ /* 0x000fec0000010000 */
[----:B-1----:R-:W-:Y:S05]  /*02a0*/  @!P0 EXIT ;  /* 0x000000000000894d */ /* 0x002fea0003800000 */
[----:B------:R-:W0:Y:S01]  /*02b0*/  LDS R5, [UR4] ;  /* 0x00000004ff057984 */ /* 0x000e220008000800 */
[----:B------:R-:W1:Y:S02]  /*02c0*/  LDC.64 R2, c[0x0][0x218] ;  /* 0x00008600ff027b82 */ /* 0x000e640000000a00 */
[----:B-1----:R-:W-:-:S05]  /*02d0*/  IMAD.WIDE R2, R0, 0x4, R2 ;  /* 0x0000000400027825 */ /* 0x002fca00078e0202 */
[----:B0-----:R-:W-:Y:S01]  /*02e0*/  STG.E desc[UR6][R2.64], R5 ;  /* 0x0000000502007986 */ /* 0x001fe2000c101906 */
[----:B------:R-:W-:Y:S05]  /*02f0*/  EXIT ;  /* 0x000000000000794d */ /* 0x000fea0003800000 */
.L_x_0:
[----:B------:R-:W-:-:S00]  /*0300*/  BRA `(.L_x_0) ;  /* 0xfffffffc00fc7947 */ /* 0x000fc0000383ffff */
[----:B------:R-:W-:-:S00]  /*0310*/  NOP ;  /* 0x0000000000007918 */ /* 0x000fc00000000000 */
        /* <DEDUP_REMOVED lines=14> */
.L_x_1:


//--------------------- .nv.shared.triton_per_fused_abs_mean_sub_27 --------------------------
	.section	.nv.shared.triton_per_fused_abs_mean_sub_27,"aw",@nobits
	.sectionflags	@""
	.align	16
	.zero		1024


//--------------------- .nv.constant0.triton_per_fused_abs_mean_sub_27 --------------------------
	.section	.nv.constant0.triton_per_fused_abs_mean_sub_27,"a",@progbits
	.sectionflags	@""
	.align	4
.nv.constant0.triton_per_fused_abs_mean_sub_27:
	.zero		552
